//
// Generated by NVIDIA NVVM Compiler
//
// Compiler Build ID: CL-36424714
// Cuda compilation tools, release 13.0, V13.0.88
// Based on NVVM 20.0.0
//

.version 9.0
.target sm_100
.address_size 64

	// .globl	_Z15double_elementsPimii

.visible .entry _Z15double_elementsPimii(
	.param .u64 .ptr .align 1 _Z15double_elementsPimii_param_0,
	.param .u64 _Z15double_elementsPimii_param_1,
	.param .u32 _Z15double_elementsPimii_param_2,
	.param .u32 _Z15double_elementsPimii_param_3
)
{
	.reg .pred 	%p<4>;
	.reg .b32 	%r<15>;
	.reg .b64 	%rd<8>;

	ld.param.u64 	%rd1, [_Z15double_elementsPimii_param_0];
	ld.param.u64 	%rd2, [_Z15double_elementsPimii_param_1];
	ld.param.u32 	%r3, [_Z15double_elementsPimii_param_2];
	ld.param.u32 	%r4, [_Z15double_elementsPimii_param_3];
	mov.u32 	%r6, %ctaid.x;
	mov.u32 	%r7, %ntid.x;
	mov.u32 	%r8, %tid.x;
	mad.lo.s32 	%r1, %r6, %r7, %r8;
	mov.u32 	%r9, %ctaid.y;
	mov.u32 	%r10, %ntid.y;
	mov.u32 	%r11, %tid.y;
	mad.lo.s32 	%r12, %r9, %r10, %r11;
	setp.ge.s32 	%p1, %r1, %r3;
	setp.ge.s32 	%p2, %r12, %r4;
	or.pred  	%p3, %p1, %p2;
	@%p3 bra 	$L__BB0_2;
	cvta.to.global.u64 	%rd3, %rd1;
	cvt.u64.u32 	%rd4, %r12;
	mad.lo.s64 	%rd5, %rd2, %rd4, %rd3;
	mul.wide.s32 	%rd6, %r1, 4;
	add.s64 	%rd7, %rd5, %rd6;
	ld.global.u32 	%r13, [%rd7];
	shl.b32 	%r14, %r13, 1;
	st.global.u32 	[%rd7], %r14;
$L__BB0_2:
	ret;

}


// ===== COMPILED SASS (sm_100) =====

	.target	sm_100

	.elftype	@"ET_EXEC"


//--------------------- .note.nv.tkinfo           --------------------------
	.section	.note.nv.tkinfo,"",@"SHT_NOTE"
	.sectionflags	@"SHF_NOTE_NV_TKINFO"
	.tkinfo
        /*0018*/ 	.word	0x00000002
        /*0030*/ 	.string	""
        /*0030*/ 	.string	"ptxas"
        /*0030*/ 	.string	"Cuda compilation tools, release 13.0, V13.0.88"
        /*0030*/ 	.string	"Build cuda_13.0.r13.0/compiler.36424714_0"
        /*0030*/ 	.string	"-arch sm_100 -m 64 "



//--------------------- .note.nv.cuinfo           --------------------------
	.section	.note.nv.cuinfo,"",@"SHT_NOTE"
	.sectionflags	@"SHF_NOTE_NV_CUINFO"
        /*0018*/ 	.short	0x0002
        /*001a*/ 	.short	0x0064
        /*001c*/ 	.short	0x0082
	.zero		2


//--------------------- .nv.info                  --------------------------
	.section	.nv.info,"",@"SHT_CUDA_INFO"
	.align	4


	//----- nvinfo : EIATTR_REGCOUNT
	.align		4
        /*0000*/ 	.byte	0x04, 0x2f
        /*0002*/ 	.short	(.L_1 - .L_0)
	.align		4
.L_0:
        /*0004*/ 	.word	index@(_Z15double_elementsPimii)
        /*0008*/ 	.word	0x0000000a


	//----- nvinfo : EIATTR_FRAME_SIZE
	.align		4
.L_1:
        /*000c*/ 	.byte	0x04, 0x11
        /*000e*/ 	.short	(.L_3 - .L_2)
	.align		4
.L_2:
        /*0010*/ 	.word	index@(_Z15double_elementsPimii)
        /*0014*/ 	.word	0x00000000


	//----- nvinfo : EIATTR_MIN_STACK_SIZE
	.align		4
.L_3:
        /*0018*/ 	.byte	0x04, 0x12
        /*001a*/ 	.short	(.L_5 - .L_4)
	.align		4
.L_4:
        /*001c*/ 	.word	index@(_Z15double_elementsPimii)
        /*0020*/ 	.word	0x00000000
.L_5:


//--------------------- .nv.compat                --------------------------
	.section	.nv.compat,"",@"SHT_CUDA_COMPAT_INFO"
	.align	4
        /*0000*/ 	.byte	0x02, 0x09, 0x00, 0x00, 0x02, 0x02, 0x01, 0x00, 0x02, 0x05, 0x05, 0x00, 0x03, 0x07, 0x01, 0x01
        /*0010*/ 	.byte	0x02, 0x03, 0x00, 0x00, 0x02, 0x06, 0x01, 0x00, 0x04, 0x0b, 0x08, 0x00, 0x09, 0x00, 0x00, 0x00
        /*0020*/ 	.byte	0x00, 0x00, 0x00, 0x00


//--------------------- .nv.info._Z15double_elementsPimii --------------------------
	.section	.nv.info._Z15double_elementsPimii,"",@"SHT_CUDA_INFO"
	.sectionflags	@""
	.align	4


	//----- nvinfo : EIATTR_CUDA_API_VERSION
	.align		4
        /*0000*/ 	.byte	0x04, 0x37
        /*0002*/ 	.short	(.L_7 - .L_6)
.L_6:
        /*0004*/ 	.word	0x00000082


	//----- nvinfo : EIATTR_KPARAM_INFO
	.align		4
.L_7:
        /*0008*/ 	.byte	0x04, 0x17
        /*000a*/ 	.short	(.L_9 - .L_8)
.L_8:
        /*000c*/ 	.word	0x00000000
        /*0010*/ 	.short	0x0003
        /*0012*/ 	.short	0x0014
        /*0014*/ 	.byte	0x00, 0xf0, 0x11, 0x00


	//----- nvinfo : EIATTR_KPARAM_INFO
	.align		4
.L_9:
        /*0018*/ 	.byte	0x04, 0x17
        /*001a*/ 	.short	(.L_11 - .L_10)
.L_10:
        /*001c*/ 	.word	0x00000000
        /*0020*/ 	.short	0x0002
        /*0022*/ 	.short	0x0010
        /*0024*/ 	.byte	0x00, 0xf0, 0x11, 0x00


	//----- nvinfo : EIATTR_KPARAM_INFO
	.align		4
.L_11:
        /*0028*/ 	.byte	0x04, 0x17
        /*002a*/ 	.short	(.L_13 - .L_12)
.L_12:
        /*002c*/ 	.word	0x00000000
        /*0030*/ 	.short	0x0001
        /*0032*/ 	.short	0x0008
        /*0034*/ 	.byte	0x00, 0xf0, 0x21, 0x00


	//----- nvinfo : EIATTR_KPARAM_INFO
	.align		4
.L_13:
        /*0038*/ 	.byte	0x04, 0x17
        /*003a*/ 	.short	(.L_15 - .L_14)
.L_14:
        /*003c*/ 	.word	0x00000000
        /*0040*/ 	.short	0x0000
        /*0042*/ 	.short	0x0000
        /*0044*/ 	.byte	0x00, 0xf5, 0x21, 0x00


	//----- nvinfo : EIATTR_SPARSE_MMA_MASK
	.align		4
.L_15:
        /*0048*/ 	.byte	0x03, 0x50
        /*004a*/ 	.short	0x0000


	//----- nvinfo : EIATTR_MAXREG_COUNT
	.align		4
        /*004c*/ 	.byte	0x03, 0x1b
        /*004e*/ 	.short	0x00ff


	//----- nvinfo : EIATTR_MERCURY_ISA_VERSION
	.align		4
        /*0050*/ 	.byte	0x03, 0x5f
        /*0052*/ 	.short	0x0101


	//----- nvinfo : EIATTR_VRC_CTA_INIT_COUNT
	.align		4
        /*0054*/ 	.byte	0x02, 0x4a
	.zero		1
	.zero		1


	//----- nvinfo : EIATTR_EXIT_INSTR_OFFSETS
	.align		4
        /*0058*/ 	.byte	0x04, 0x1c
        /*005a*/ 	.short	(.L_17 - .L_16)


	//   ....[0]....
.L_16:
        /*005c*/ 	.word	0x000000c0


	//   ....[1]....
        /*0060*/ 	.word	0x00000160


	//----- nvinfo : EIATTR_CBANK_PARAM_SIZE
	.align		4
.L_17:
        /*0064*/ 	.byte	0x03, 0x19
        /*0066*/ 	.short	0x0018


	//----- nvinfo : EIATTR_PARAM_CBANK
	.align		4
        /*0068*/ 	.byte	0x04, 0x0a
        /*006a*/ 	.short	(.L_19 - .L_18)
	.align		4
.L_18:
        /*006c*/ 	.word	index@(.nv.constant0._Z15double_elementsPimii)
        /*0070*/ 	.short	0x0380
        /*0072*/ 	.short	0x0018


	//----- nvinfo : EIATTR_SW_WAR
	.align		4
.L_19:
        /*0074*/ 	.byte	0x04, 0x36
        /*0076*/ 	.short	(.L_21 - .L_20)
.L_20:
        /*0078*/ 	.word	0x00000008
.L_21:


//--------------------- .nv.callgraph             --------------------------
	.section	.nv.callgraph,"",@"SHT_CUDA_CALLGRAPH"
	.align	4
	.sectionentsize	8
	.align		4
        /*0000*/ 	.word	0x00000000
	.align		4
        /*0004*/ 	.word	0xffffffff
	.align		4
        /*0008*/ 	.word	0x00000000
	.align		4
        /*000c*/ 	.word	0xfffffffe
	.align		4
        /*0010*/ 	.word	0x00000000
	.align		4
        /*0014*/ 	.word	0xfffffffd
	.align		4
        /*0018*/ 	.word	0x00000000
	.align		4
        /*001c*/ 	.word	0xfffffffc


//--------------------- .text._Z15double_elementsPimii --------------------------
	.section	.text._Z15double_elementsPimii,"ax",@progbits
	.align	128
        .global         _Z15double_elementsPimii
        .type           _Z15double_elementsPimii,@function
        .size           _Z15double_elementsPimii,(.L_x_1 - _Z15double_elementsPimii)
        .other          _Z15double_elementsPimii,@"STO_CUDA_ENTRY STV_DEFAULT"
_Z15double_elementsPimii:
.text._Z15double_elementsPimii:
[----:B------:R-:W-:Y:S01]  /*0000*/  LDC R1, c[0x0][0x37c] ;  /* 0x0000df00ff017b82 */ /* 0x000fe20000000800 */
[----:B------:R-:W0:Y:S07]  /*0010*/  S2R R2, SR_TID.Y ;  /* 0x0000000000027919 */ /* 0x000e2e0000002200 */
[----:B------:R-:W1:Y:S01]  /*0020*/  LDC R5, c[0x0][0x360] ;  /* 0x0000d800ff057b82 */ /* 0x000e620000000800 */
[----:B------:R-:W2:Y:S01]  /*0030*/  LDCU.64 UR6, c[0x0][0x390] ;  /* 0x00007200ff0677ac */ /* 0x000ea20008000a00 */
[----:B------:R-:W1:Y:S06]  /*0040*/  S2R R0, SR_TID.X ;  /* 0x0000000000007919 */ /* 0x000e6c0000002100 */
[----:B------:R-:W0:Y:S08]  /*0050*/  S2UR UR5, SR_CTAID.Y ;  /* 0x00000000000579c3 */ /* 0x000e300000002600 */
[----:B------:R-:W0:Y:S08]  /*0060*/  LDC R7, c[0x0][0x364] ;  /* 0x0000d900ff077b82 */ /* 0x000e300000000800 */
[----:B------:R-:W1:Y:S01]  /*0070*/  S2UR UR4, SR_CTAID.X ;  /* 0x00000000000479c3 */ /* 0x000e620000002500 */
[----:B0-----:R-:W-:-:S05]  /*0080*/  IMAD R7, R7, UR5, R2 ;  /* 0x0000000507077c24 */ /* 0x001fca000f8e0202 */
[----:B--2---:R-:W-:Y:S01]  /*0090*/  ISETP.GE.AND P0, PT, R7, UR7, PT ;  /* 0x0000000707007c0c */ /* 0x004fe2000bf06270 */
[----:B-1----:R-:W-:-:S05]  /*00a0*/  IMAD R5, R5, UR4, R0 ;  /* 0x0000000405057c24 */ /* 0x002fca000f8e0200 */
[----:B------:R-:W-:-:S13]  /*00b0*/  ISETP.GE.OR P0, PT, R5, UR6, P0 ;  /* 0x0000000605007c0c */ /* 0x000fda0008706670 */
[----:B------:R-:W-:Y:S05]  /*00c0*/  @P0 EXIT ;  /* 0x000000000000094d */ /* 0x000fea0003800000 */
[----:B------:R-:W0:Y:S01]  /*00d0*/  LDC.64 R2, c[0x0][0x380] ;  /* 0x0000e000ff027b82 */ /* 0x000e220000000a00 */
[----:B------:R-:W0:Y:S01]  /*00e0*/  LDCU.64 UR6, c[0x0][0x388] ;  /* 0x00007100ff0677ac */ /* 0x000e220008000a00 */
[----:B------:R-:W1:Y:S01]  /*00f0*/  LDCU.64 UR4, c[0x0][0x358] ;  /* 0x00006b00ff0477ac */ /* 0x000e620008000a00 */
[----:B0-----:R-:W-:-:S04]  /*0100*/  IMAD.WIDE.U32 R2, R7, UR6, R2 ;  /* 0x0000000607027c25 */ /* 0x001fc8000f8e0002 */
[----:B------:R-:W-:Y:S02]  /*0110*/  IMAD R3, R7, UR7, R3 ;  /* 0x0000000707037c24 */ /* 0x000fe4000f8e0203 */
[----:B------:R-:W-:-:S05]  /*0120*/  IMAD.WIDE R2, R5, 0x4, R2 ;  /* 0x0000000405027825 */ /* 0x000fca00078e0202 */
[----:B-1----:R-:W2:Y:S02]  /*0130*/  LDG.E R0, desc[UR4][R2.64] ;  /* 0x0000000402007981 */ /* 0x002ea4000c1e1900 */
[----:B--2---:R-:W-:-:S05]  /*0140*/  SHF.L.U32 R5, R0, 0x1, RZ ;  /* 0x0000000100057819 */ /* 0x004fca00000006ff */
[----:B------:R-:W-:Y:S01]  /*0150*/  STG.E desc[UR4][R2.64], R5 ;  /* 0x0000000502007986 */ /* 0x000fe2000c101904 */
[----:B------:R-:W-:Y:S05]  /*0160*/  EXIT ;  /* 0x000000000000794d */ /* 0x000fea0003800000 */
.L_x_0:
[----:B------:R-:W-:-:S00]  /*0170*/  BRA `(.L_x_0) ;  /* 0xfffffffc00fc7947 */ /* 0x000fc0000383ffff */
[----:B------:R-:W-:-:S00]  /*0180*/  NOP ;  /* 0x0000000000007918 */ /* 0x000fc00000000000 */
[----:B------:R-:W-:-:S00]  /*0190*/  NOP ;  /* 0x0000000000007918 */ /* 0x000fc00000000000 */
[----:B------:R-:W-:-:S00]  /*01a0*/  NOP ;  /* 0x0000000000007918 */ /* 0x000fc00000000000 */
[----:B------:R-:W-:-:S00]  /*01b0*/  NOP ;  /* 0x0000000000007918 */ /* 0x000fc00000000000 */
[----:B------:R-:W-:-:S00]  /*01c0*/  NOP ;  /* 0x0000000000007918 */ /* 0x000fc00000000000 */
[----:B------:R-:W-:-:S00]  /*01d0*/  NOP ;  /* 0x0000000000007918 */ /* 0x000fc00000000000 */
[----:B------:R-:W-:-:S00]  /*01e0*/  NOP ;  /* 0x0000000000007918 */ /* 0x000fc00000000000 */
[----:B------:R-:W-:-:S00]  /*01f0*/  NOP ;  /* 0x0000000000007918 */ /* 0x000fc00000000000 */
.L_x_1:


//--------------------- .nv.shared.reserved.0     --------------------------
	.section	.nv.shared.reserved.0,"aw",@nobits
	.weak		__nv_reservedSMEM_offset_0_alias
	.size		__nv_reservedSMEM_offset_0_alias, 0, 64
	.other		__nv_reservedSMEM_offset_0_alias,@"STO_CUDA_RESERVED_SHARED STV_DEFAULT"
__nv_reservedSMEM_offset_0_alias:
	.zero		0
	.zero		64


//--------------------- .nv.constant0._Z15double_elementsPimii --------------------------
	.section	.nv.constant0._Z15double_elementsPimii,"a",@progbits
	.sectionflags	@""
	.align	4
.nv.constant0._Z15double_elementsPimii:
	.zero		920


//--------------------- SYMBOLS --------------------------

	.type		.nv.reservedSmem.offset0,@object
	.size		.nv.reservedSmem.offset0,0x4
